	.headerflags	@"EF_CUDA_TEXMODE_UNIFIED EF_CUDA_64BIT_ADDRESS EF_CUDA_SM86 EF_CUDA_VIRTUAL_SM(EF_CUDA_SM86)"
	.elftype	@"ET_EXEC"


//--------------------- .nv.info                  --------------------------
	.section	.nv.info,"",@"SHT_CUDA_INFO"
	.align	4


	//----- nvinfo : EIATTR_REGCOUNT
	.align		4
        /*0000*/ 	.byte	0x04, 0x2f
        /*0002*/ 	.short	(.L_1 - .L_0)
	.align		4
.L_0:
        /*0004*/ 	.word	index@(triton_per_fused__to_copy_add_mean_pow_3)
        /*0008*/ 	.word	0x00000017


	//----- nvinfo : EIATTR_MIN_STACK_SIZE
	.align		4
.L_1:
        /*000c*/ 	.byte	0x04, 0x12
        /*000e*/ 	.short	(.L_3 - .L_2)
	.align		4
.L_2:
        /*0010*/ 	.word	index@(triton_per_fused__to_copy_add_mean_pow_3)
        /*0014*/ 	.word	0x00000000


	//----- nvinfo : EIATTR_FRAME_SIZE
	.align		4
.L_3:
        /*0018*/ 	.byte	0x04, 0x11
        /*001a*/ 	.short	(.L_5 - .L_4)
	.align		4
.L_4:
        /*001c*/ 	.word	index@(triton_per_fused__to_copy_add_mean_pow_3)
        /*0020*/ 	.word	0x00000000


	//----- nvinfo : EIATTR_MIN_STACK_SIZE
	.align		4
.L_5:
        /*0024*/ 	.byte	0x04, 0x12
        /*0026*/ 	.short	(.L_7 - .L_6)
	.align		4
.L_6:
        /*0028*/ 	.word	index@(triton_per_fused__to_copy_add_mean_pow_3)
        /*002c*/ 	.word	0x00000000
.L_7:


//--------------------- .nv.info.triton_per_fused__to_copy_add_mean_pow_3 --------------------------
	.section	.nv.info.triton_per_fused__to_copy_add_mean_pow_3,"",@"SHT_CUDA_INFO"
	.sectionflags	@""
	.align	4


	//----- nvinfo : EIATTR_CUDA_API_VERSION
	.align		4
        /*0000*/ 	.byte	0x04, 0x37
        /*0002*/ 	.short	(.L_9 - .L_8)
.L_8:
        /*0004*/ 	.word	0x0000007c


	//----- nvinfo : EIATTR_SW2861232_WAR
	.align		4
.L_9:
        /*0008*/ 	.byte	0x01, 0x35
	.zero		2


	//----- nvinfo : EIATTR_PARAM_CBANK
	.align		4
        /*000c*/ 	.byte	0x04, 0x0a
        /*000e*/ 	.short	(.L_11 - .L_10)
	.align		4
.L_10:
        /*0010*/ 	.word	index@(.nv.constant0.triton_per_fused__to_copy_add_mean_pow_3)
        /*0014*/ 	.short	0x0160
        /*0016*/ 	.short	0x0048


	//----- nvinfo : EIATTR_CBANK_PARAM_SIZE
	.align		4
.L_11:
        /*0018*/ 	.byte	0x03, 0x19
        /*001a*/ 	.short	0x0048


	//----- nvinfo : EIATTR_KPARAM_INFO
	.align		4
        /*001c*/ 	.byte	0x04, 0x17
        /*001e*/ 	.short	(.L_13 - .L_12)
.L_12:
        /*0020*/ 	.word	0x00000000
        /*0024*/ 	.short	0x0009
        /*0026*/ 	.short	0x0040
        /*0028*/ 	.byte	0x00, 0xf4, 0x21, 0x00


	//----- nvinfo : EIATTR_KPARAM_INFO
	.align		4
.L_13:
        /*002c*/ 	.byte	0x04, 0x17
        /*002e*/ 	.short	(.L_15 - .L_14)
.L_14:
        /*0030*/ 	.word	0x00000000
        /*0034*/ 	.short	0x0008
        /*0036*/ 	.short	0x003c
        /*0038*/ 	.byte	0x00, 0xf0, 0x11, 0x00


	//----- nvinfo : EIATTR_KPARAM_INFO
	.align		4
.L_15:
        /*003c*/ 	.byte	0x04, 0x17
        /*003e*/ 	.short	(.L_17 - .L_16)
.L_16:
        /*0040*/ 	.word	0x00000000
        /*0044*/ 	.short	0x0007
        /*0046*/ 	.short	0x0038
        /*0048*/ 	.byte	0x00, 0xf0, 0x11, 0x00


	//----- nvinfo : EIATTR_KPARAM_INFO
	.align		4
.L_17:
        /*004c*/ 	.byte	0x04, 0x17
        /*004e*/ 	.short	(.L_19 - .L_18)
.L_18:
        /*0050*/ 	.word	0x00000000
        /*0054*/ 	.short	0x0006
        /*0056*/ 	.short	0x0030
        /*0058*/ 	.byte	0x00, 0xf4, 0x21, 0x00


	//----- nvinfo : EIATTR_KPARAM_INFO
	.align		4
.L_19:
        /*005c*/ 	.byte	0x04, 0x17
        /*005e*/ 	.short	(.L_21 - .L_20)
.L_20:
        /*0060*/ 	.word	0x00000000
        /*0064*/ 	.short	0x0005
        /*0066*/ 	.short	0x0028
        /*0068*/ 	.byte	0x00, 0xf4, 0x21, 0x00


	//----- nvinfo : EIATTR_KPARAM_INFO
	.align		4
.L_21:
        /*006c*/ 	.byte	0x04, 0x17
        /*006e*/ 	.short	(.L_23 - .L_22)
.L_22:
        /*0070*/ 	.word	0x00000000
        /*0074*/ 	.short	0x0004
        /*0076*/ 	.short	0x0020
        /*0078*/ 	.byte	0x00, 0xf4, 0x21, 0x00


	//----- nvinfo : EIATTR_KPARAM_INFO
	.align		4
.L_23:
        /*007c*/ 	.byte	0x04, 0x17
        /*007e*/ 	.short	(.L_25 - .L_24)
.L_24:
        /*0080*/ 	.word	0x00000000
        /*0084*/ 	.short	0x0003
        /*0086*/ 	.short	0x0018
        /*0088*/ 	.byte	0x00, 0xf4, 0x21, 0x00


	//----- nvinfo : EIATTR_KPARAM_INFO
	.align		4
.L_25:
        /*008c*/ 	.byte	0x04, 0x17
        /*008e*/ 	.short	(.L_27 - .L_26)
.L_26:
        /*0090*/ 	.word	0x00000000
        /*0094*/ 	.short	0x0002
        /*0096*/ 	.short	0x0010
        /*0098*/ 	.byte	0x00, 0xf4, 0x21, 0x00


	//----- nvinfo : EIATTR_KPARAM_INFO
	.align		4
.L_27:
        /*009c*/ 	.byte	0x04, 0x17
        /*009e*/ 	.short	(.L_29 - .L_28)
.L_28:
        /*00a0*/ 	.word	0x00000000
        /*00a4*/ 	.short	0x0001
        /*00a6*/ 	.short	0x0008
        /*00a8*/ 	.byte	0x00, 0xf4, 0x21, 0x00


	//----- nvinfo : EIATTR_KPARAM_INFO
	.align		4
.L_29:
        /*00ac*/ 	.byte	0x04, 0x17
        /*00ae*/ 	.short	(.L_31 - .L_30)
.L_30:
        /*00b0*/ 	.word	0x00000000
        /*00b4*/ 	.short	0x0000
        /*00b6*/ 	.short	0x0000
        /*00b8*/ 	.byte	0x00, 0xf4, 0x21, 0x00


	//----- nvinfo : EIATTR_MAXREG_COUNT
	.align		4
.L_31:
        /*00bc*/ 	.byte	0x03, 0x1b
        /*00be*/ 	.short	0x00ff


	//----- nvinfo : EIATTR_COOP_GROUP_MASK_REGIDS
	.align		4
        /*00c0*/ 	.byte	0x04, 0x29
        /*00c2*/ 	.short	(.L_33 - .L_32)


	//   ....[0]....
.L_32:
        /*00c4*/ 	.word	0xffffffff


	//   ....[1]....
        /*00c8*/ 	.word	0xffffffff


	//   ....[2]....
        /*00cc*/ 	.word	0xffffffff


	//   ....[3]....
        /*00d0*/ 	.word	0xffffffff


	//   ....[4]....
        /*00d4*/ 	.word	0xffffffff


	//----- nvinfo : EIATTR_COOP_GROUP_INSTR_OFFSETS
	.align		4
.L_33:
        /*00d8*/ 	.byte	0x04, 0x28
        /*00da*/ 	.short	(.L_35 - .L_34)


	//   ....[0]....
.L_34:
        /*00dc*/ 	.word	0x00000480


	//   ....[1]....
        /*00e0*/ 	.word	0x000004a0


	//   ....[2]....
        /*00e4*/ 	.word	0x000004c0


	//   ....[3]....
        /*00e8*/ 	.word	0x000004e0


	//   ....[4]....
        /*00ec*/ 	.word	0x00000500


	//----- nvinfo : EIATTR_EXIT_INSTR_OFFSETS
	.align		4
.L_35:
        /*00f0*/ 	.byte	0x04, 0x1c
        /*00f2*/ 	.short	(.L_37 - .L_36)


	//   ....[0]....
.L_36:
        /*00f4*/ 	.word	0x00000590


	//   ....[1]....
        /*00f8*/ 	.word	0x000005f0


	//----- nvinfo : EIATTR_REQNTID
	.align		4
.L_37:
        /*00fc*/ 	.byte	0x04, 0x10
        /*00fe*/ 	.short	(.L_39 - .L_38)
.L_38:
        /*0100*/ 	.word	0x00000100
        /*0104*/ 	.word	0x00000001
        /*0108*/ 	.word	0x00000001
.L_39:


//--------------------- .nv.callgraph             --------------------------
	.section	.nv.callgraph,"",@"SHT_CUDA_CALLGRAPH"
	.align	4
	.sectionentsize	8
	.align		4
        /*0000*/ 	.word	0x00000000
	.align		4
        /*0004*/ 	.word	0xffffffff
	.align		4
        /*0008*/ 	.word	0x00000000
	.align		4
        /*000c*/ 	.word	0xfffffffe
	.align		4
        /*0010*/ 	.word	0x00000000
	.align		4
        /*0014*/ 	.word	0xfffffffd
	.align		4
        /*0018*/ 	.word	0x00000000
	.align		4
        /*001c*/ 	.word	0xfffffffc


//--------------------- .nv.rel.action            --------------------------
	.section	.nv.rel.action,"",@"SHT_CUDA_RELOCINFO"
	.align	8
	.sectionentsize	8
        /*0000*/ 	.byte	0x73, 0x00, 0x00, 0x00, 0x00, 0x00, 0x00, 0x00, 0x00, 0x00, 0x00, 0x11, 0x25, 0x00, 0x05, 0x36


//--------------------- .nv.constant0.triton_per_fused__to_copy_add_mean_pow_3 --------------------------
	.section	.nv.constant0.triton_per_fused__to_copy_add_mean_pow_3,"a",@progbits
	.sectionflags	@""
	.align	4
.nv.constant0.triton_per_fused__to_copy_add_mean_pow_3:
	.zero		424


//--------------------- .text.triton_per_fused__to_copy_add_mean_pow_3 --------------------------
	.section	.text.triton_per_fused__to_copy_add_mean_pow_3,"ax",@progbits
	.sectionflags	@"SHF_BARRIERS=1"
	.sectioninfo	@"SHI_REGISTERS=23"
	.align	128
        .global         triton_per_fused__to_copy_add_mean_pow_3
        .type           triton_per_fused__to_copy_add_mean_pow_3,@function
        .size           triton_per_fused__to_copy_add_mean_pow_3,(.L_x_1 - triton_per_fused__to_copy_add_mean_pow_3)
        .other          triton_per_fused__to_copy_add_mean_pow_3,@"STO_CUDA_ENTRY STV_DEFAULT"
triton_per_fused__to_copy_add_mean_pow_3:
.text.triton_per_fused__to_copy_add_mean_pow_3:
[----:B------:R-:W-:Y:S02]  /*0000*/  IMAD.MOV.U32 R1, RZ, RZ, c[0x0][0x28] ;  /* 0x00000a00ff017624 */ /* 0x000fe400078e00ff */
[----:B------:R-:W0:Y:S01]  /*0010*/  S2R R0, SR_TID.X ;  /* 0x0000000000007919 */ /* 0x000e220000002100 */
[----:B------:R-:W-:Y:S01]  /*0020*/  IMAD.MOV.U32 R8, RZ, RZ, 0x2 ;  /* 0x00000002ff087424 */ /* 0x000fe200078e00ff */
[----:B------:R-:W-:Y:S02]  /*0030*/  ULDC.64 UR4, c[0x0][0x118] ;  /* 0x0000460000047ab9 */ /* 0x000fe40000000a00 */
[----:B------:R-:W1:Y:S01]  /*0040*/  S2R R3, SR_CTAID.X ;  /* 0x0000000000037919 */ /* 0x000e620000002500 */
[----:B0-----:R-:W-:Y:S02]  /*0050*/  SHF.R.U32.HI R2, RZ, 0x5, R0 ;  /* 0x00000005ff027819 */ /* 0x001fe40000011600 */
[----:B-1----:R-:W-:Y:S02]  /*0060*/  SHF.L.U32 R3, R3, 0x3, RZ ;  /* 0x0000000303037819 */ /* 0x002fe400000006ff */
[----:B------:R-:W-:-:S04]  /*0070*/  SGXT.U32 R2, R2, 0x3 ;  /* 0x000000030202781a */ /* 0x000fc80000000000 */
[----:B------:R-:W-:-:S05]  /*0080*/  LOP3.LUT R14, R2, R3, RZ, 0xfc, !PT ;  /* 0x00000003020e7212 */ /* 0x000fca00078efcff */
[----:B------:R-:W-:-:S05]  /*0090*/  IMAD.HI R4, R14, 0x2aaaaaab, RZ ;  /* 0x2aaaaaab0e047827 */ /* 0x000fca00078e02ff */
[----:B------:R-:W-:-:S04]  /*00a0*/  SHF.R.U32.HI R5, RZ, 0x1f, R4 ;  /* 0x0000001fff057819 */ /* 0x000fc80000011604 */
[----:B------:R-:W-:-:S05]  /*00b0*/  LEA.HI.SX32 R9, R4, R5, 0x1e ;  /* 0x0000000504097211 */ /* 0x000fca00078ff2ff */
[----:B------:R-:W-:-:S05]  /*00c0*/  IMAD.WIDE R6, R9, R8, c[0x0][0x168] ;  /* 0x00005a0009067625 */ /* 0x000fca00078e0208 */
[----:B------:R0:W2:Y:S01]  /*00d0*/  LDG.E.EL.U16 R15, [R6.64] ;  /* 0x00000004060f7981 */ /* 0x0000a2000c2e1500 */
[----:B------:R-:W-:-:S05]  /*00e0*/  IMAD.WIDE R10, R9, R8, c[0x0][0x170] ;  /* 0x00005c00090a7625 */ /* 0x000fca00078e0208 */
[----:B------:R1:W3:Y:S01]  /*00f0*/  LDG.E.EL.U16 R18, [R10.64] ;  /* 0x000000040a127981 */ /* 0x0002e2000c2e1500 */
[----:B------:R-:W-:-:S04]  /*0100*/  SHF.L.U32 R4, R0, 0x2, RZ ;  /* 0x0000000200047819 */ /* 0x000fc800000006ff */
[----:B------:R-:W-:Y:S01]  /*0110*/  LOP3.LUT R5, R4, 0x7c, RZ, 0xc0, !PT ;  /* 0x0000007c04057812 */ /* 0x000fe200078ec0ff */
[----:B------:R-:W-:Y:S02]  /*0120*/  IMAD R4, R9, -0x18, R14 ;  /* 0xffffffe809047824 */ /* 0x000fe400078e020e */
[----:B------:R-:W-:Y:S01]  /*0130*/  IMAD.MOV.U32 R9, RZ, RZ, 0x4 ;  /* 0x00000004ff097424 */ /* 0x000fe200078e00ff */
[----:B------:R-:W-:Y:S01]  /*0140*/  LEA R14, R14, R5, 0x7 ;  /* 0x000000050e0e7211 */ /* 0x000fe200078e38ff */
[----:B------:R-:W-:-:S04]  /*0150*/  IMAD R13, R4, 0x80, R5 ;  /* 0x00000080040d7824 */ /* 0x000fc800078e0205 */
[----:B------:R-:W-:-:S04]  /*0160*/  IMAD.WIDE R4, R14, R9, c[0x0][0x160] ;  /* 0x000058000e047625 */ /* 0x000fc800078e0209 */
[CC--:B------:R-:W-:Y:S02]  /*0170*/  IMAD.WIDE R16, R13.reuse, R8.reuse, c[0x0][0x178] ;  /* 0x00005e000d107625 */ /* 0x0c0fe400078e0208 */
[----:B0-----:R-:W4:Y:S02]  /*0180*/  LDG.E.128 R4, [R4.64] ;  /* 0x0000000404047981 */ /* 0x001f24000c1e1d00 */
[----:B------:R-:W-:Y:S02]  /*0190*/  IMAD.WIDE R12, R13, R8, c[0x0][0x180] ;  /* 0x000060000d0c7625 */ /* 0x000fe400078e0208 */
[----:B-1----:R4:W5:Y:S04]  /*01a0*/  LDG.E.EL.64 R10, [R16.64] ;  /* 0x00000004100a7981 */ /* 0x002968000c2e1b00 */
[----:B------:R-:W4:Y:S01]  /*01b0*/  LDG.E.EL.64 R12, [R12.64] ;  /* 0x000000040c0c7981 */ /* 0x000f22000c2e1b00 */
[----:B--2---:R-:W-:-:S04]  /*01c0*/  SHF.L.U32 R19, R15, 0x10, RZ ;  /* 0x000000100f137819 */ /* 0x004fc800000006ff */
[----:B------:R-:W-:-:S04]  /*01d0*/  FSETP.GE.AND P0, PT, R19, RZ, PT ;  /* 0x000000ff1300720b */ /* 0x000fc80003f06000 */
[----:B------:R-:W-:Y:S02]  /*01e0*/  SEL R15, R15, RZ, !P0 ;  /* 0x000000ff0f0f7207 */ /* 0x000fe40004000000 */
[----:B---3--:R-:W-:-:S03]  /*01f0*/  SHF.L.U32 R19, R18, 0x10, RZ ;  /* 0x0000001012137819 */ /* 0x008fc600000006ff */
[----:B------:R-:W-:Y:S01]  /*0200*/  IMAD.U32 R15, R15, 0x10000, RZ ;  /* 0x000100000f0f7824 */ /* 0x000fe200078e00ff */
[----:B------:R-:W-:-:S03]  /*0210*/  FSETP.GTU.AND P1, PT, R19, RZ, PT ;  /* 0x000000ff1300720b */ /* 0x000fc60003f2c000 */
[----:B------:R-:W-:Y:S01]  /*0220*/  FADD R15, RZ, -R15 ;  /* 0x8000000fff0f7221 */ /* 0x000fe20000000000 */
[----:B------:R-:W-:-:S04]  /*0230*/  SEL R18, R18, RZ, P1 ;  /* 0x000000ff12127207 */ /* 0x000fc80000800000 */
[----:B------:R-:W-:Y:S01]  /*0240*/  FSETP.NAN.AND P0, PT, R15, R15, PT ;  /* 0x0000000f0f00720b */ /* 0x000fe20003f08000 */
[----:B------:R-:W-:-:S05]  /*0250*/  IMAD.U32 R18, R18, 0x10000, RZ ;  /* 0x0001000012127824 */ /* 0x000fca00078e00ff */
[----:B------:R-:W-:-:S07]  /*0260*/  FSETP.GT.AND P1, PT, R15, R18, PT ;  /* 0x000000120f00720b */ /* 0x000fce0003f24000 */
[----:B------:R-:W-:-:S05]  /*0270*/  @!P0 FSEL R15, R15, R18, P1 ;  /* 0x000000120f0f8208 */ /* 0x000fca0000800000 */
[----:B------:R-:W-:-:S05]  /*0280*/  FMUL R15, R15, 0.0078740157186985015869 ;  /* 0x3c0102040f0f7820 */ /* 0x000fca0000400000 */
[C---:B------:R-:W-:Y:S02]  /*0290*/  FSETP.GT.AND P0, PT, R15.reuse, 9.9999997473787516356e-06, PT ;  /* 0x3727c5ac0f00780b */ /* 0x040fe40003f04000 */
[----:B------:R-:W-:Y:S02]  /*02a0*/  FSETP.NAN.AND P1, PT, R15, R15, PT ;  /* 0x0000000f0f00720b */ /* 0x000fe40003f28000 */
[----:B----4-:R-:W-:Y:S02]  /*02b0*/  I2FP.F32.S32 R16, R4 ;  /* 0x0000000400107245 */ /* 0x010fe40000201400 */
[----:B------:R-:W-:Y:S02]  /*02c0*/  I2FP.F32.S32 R18, R5 ;  /* 0x0000000500127245 */ /* 0x000fe40000201400 */
[----:B-----5:R-:W-:Y:S02]  /*02d0*/  PRMT R4, R10, 0x7632, R4 ;  /* 0x000076320a047816 */ /* 0x020fe40000000004 */
[----:B------:R-:W-:-:S03]  /*02e0*/  PRMT R5, R12, 0x7632, R5 ;  /* 0x000076320c057816 */ /* 0x000fc60000000005 */
[----:B------:R-:W-:Y:S02]  /*02f0*/  @!P0 FSEL R15, R15, 9.9999997473787516356e-06, P1 ;  /* 0x3727c5ac0f0f8808 */ /* 0x000fe40000800000 */
[----:B------:R-:W-:Y:S01]  /*0300*/  SHF.L.U32 R4, R4, 0x10, RZ ;  /* 0x0000001004047819 */ /* 0x000fe200000006ff */
[----:B------:R-:W-:Y:S02]  /*0310*/  IMAD.U32 R5, R5, 0x10000, RZ ;  /* 0x0001000005057824 */ /* 0x000fe400078e00ff */
[C---:B------:R-:W-:Y:S01]  /*0320*/  FMUL R18, R15.reuse, R18 ;  /* 0x000000120f127220 */ /* 0x040fe20000400000 */
[----:B------:R-:W-:Y:S01]  /*0330*/  I2FP.F32.S32 R6, R6 ;  /* 0x0000000600067245 */ /* 0x000fe20000201400 */
[----:B------:R-:W-:Y:S01]  /*0340*/  FMUL R16, R15, R16 ;  /* 0x000000100f107220 */ /* 0x000fe20000400000 */
[----:B------:R-:W-:Y:S01]  /*0350*/  SHF.L.U32 R10, R10, 0x10, RZ ;  /* 0x000000100a0a7819 */ /* 0x000fe200000006ff */
[----:B------:R-:W-:Y:S01]  /*0360*/  FFMA R4, R4, R18, R5 ;  /* 0x0000001204047223 */ /* 0x000fe20000000005 */
[----:B------:R-:W-:Y:S01]  /*0370*/  I2FP.F32.S32 R20, R7 ;  /* 0x0000000700147245 */ /* 0x000fe20000201400 */
[----:B------:R-:W-:Y:S01]  /*0380*/  IMAD.U32 R5, R12, 0x10000, RZ ;  /* 0x000100000c057824 */ /* 0x000fe200078e00ff */
[----:B------:R-:W-:Y:S01]  /*0390*/  PRMT R7, R11, 0x7632, R7 ;  /* 0x000076320b077816 */ /* 0x000fe20000000007 */
[----:B------:R-:W-:Y:S01]  /*03a0*/  FMUL R17, R15, R6 ;  /* 0x000000060f117220 */ /* 0x000fe20000400000 */
[----:B------:R-:W-:Y:S01]  /*03b0*/  SHF.L.U32 R11, R11, 0x10, RZ ;  /* 0x000000100b0b7819 */ /* 0x000fe200000006ff */
[C---:B------:R-:W-:Y:S01]  /*03c0*/  IMAD.U32 R18, R13.reuse, 0x10000, RZ ;  /* 0x000100000d127824 */ /* 0x040fe200078e00ff */
[----:B------:R-:W-:Y:S01]  /*03d0*/  PRMT R12, R13, 0x7632, R12 ;  /* 0x000076320d0c7816 */ /* 0x000fe2000000000c */
[----:B------:R-:W-:Y:S01]  /*03e0*/  FFMA R5, R10, R16, R5 ;  /* 0x000000100a057223 */ /* 0x000fe20000000005 */
[----:B------:R-:W-:Y:S01]  /*03f0*/  FMUL R6, R4, R4 ;  /* 0x0000000404067220 */ /* 0x000fe20000400000 */
[----:B------:R-:W-:Y:S01]  /*0400*/  SHF.L.U32 R7, R7, 0x10, RZ ;  /* 0x0000001007077819 */ /* 0x000fe200000006ff */
[----:B------:R-:W-:Y:S01]  /*0410*/  FFMA R18, R11, R17, R18 ;  /* 0x000000110b127223 */ /* 0x000fe20000000012 */
[----:B------:R-:W-:Y:S01]  /*0420*/  FMUL R20, R15, R20 ;  /* 0x000000140f147220 */ /* 0x000fe20000400000 */
[----:B------:R-:W-:Y:S01]  /*0430*/  IMAD.U32 R12, R12, 0x10000, RZ ;  /* 0x000100000c0c7824 */ /* 0x000fe200078e00ff */
[----:B------:R-:W-:-:S03]  /*0440*/  FFMA R11, R5, R5, R6 ;  /* 0x00000005050b7223 */ /* 0x000fc60000000006 */
[----:B------:R-:W-:Y:S01]  /*0450*/  FFMA R7, R7, R20, R12 ;  /* 0x0000001407077223 */ /* 0x000fe2000000000c */
[----:B------:R-:W-:-:S04]  /*0460*/  FFMA R6, R18, R18, R11 ;  /* 0x0000001212067223 */ /* 0x000fc8000000000b */
[----:B------:R-:W-:-:S05]  /*0470*/  FFMA R6, R7, R7, R6 ;  /* 0x0000000707067223 */ /* 0x000fca0000000006 */
[----:B------:R-:W0:Y:S02]  /*0480*/  SHFL.BFLY PT, R11, R6, 0x10, 0x1f ;  /* 0x0e001f00060b7f89 */ /* 0x000e2400000e0000 */
[----:B0-----:R-:W-:-:S05]  /*0490*/  FADD R11, R6, R11 ;  /* 0x0000000b060b7221 */ /* 0x001fca0000000000 */
[----:B------:R-:W0:Y:S02]  /*04a0*/  SHFL.BFLY PT, R10, R11, 0x8, 0x1f ;  /* 0x0d001f000b0a7f89 */ /* 0x000e2400000e0000 */
[----:B0-----:R-:W-:-:S05]  /*04b0*/  FADD R10, R11, R10 ;  /* 0x0000000a0b0a7221 */ /* 0x001fca0000000000 */
[----:B------:R-:W0:Y:S02]  /*04c0*/  SHFL.BFLY PT, R13, R10, 0x4, 0x1f ;  /* 0x0c801f000a0d7f89 */ /* 0x000e2400000e0000 */
[----:B0-----:R-:W-:-:S05]  /*04d0*/  FADD R13, R10, R13 ;  /* 0x0000000d0a0d7221 */ /* 0x001fca0000000000 */
[----:B------:R-:W0:Y:S02]  /*04e0*/  SHFL.BFLY PT, R12, R13, 0x2, 0x1f ;  /* 0x0c401f000d0c7f89 */ /* 0x000e2400000e0000 */
[----:B0-----:R-:W-:-:S05]  /*04f0*/  FADD R12, R13, R12 ;  /* 0x0000000c0d0c7221 */ /* 0x001fca0000000000 */
[----:B------:R-:W0:Y:S01]  /*0500*/  SHFL.BFLY PT, R15, R12, 0x1, 0x1f ;  /* 0x0c201f000c0f7f89 */ /* 0x000e2200000e0000 */
[----:B------:R-:W-:Y:S02]  /*0510*/  F2FP.BF16.PACK_AB R16, R4, R5 ;  /* 0x000000050410723e */ /* 0x000fe400000010ff */
[----:B------:R-:W-:Y:S01]  /*0520*/  LOP3.LUT P0, RZ, R0, 0xf8, RZ, 0xc0, !PT ;  /* 0x000000f800ff7812 */ /* 0x000fe2000780c0ff */
[----:B0-----:R-:W-:-:S05]  /*0530*/  FADD R5, R12, R15 ;  /* 0x0000000f0c057221 */ /* 0x001fca0000000000 */
[----:B------:R0:W-:Y:S01]  /*0540*/  STS [R2.X4], R5 ;  /* 0x0000000502007388 */ /* 0x0001e20000004800 */
[----:B------:R-:W-:Y:S01]  /*0550*/  F2FP.BF16.PACK_AB R17, R7, R18 ;  /* 0x000000120711723e */ /* 0x000fe200000010ff */
[----:B------:R-:W-:Y:S02]  /*0560*/  IMAD.WIDE R14, R14, R8, c[0x0][0x188] ;  /* 0x000062000e0e7625 */ /* 0x000fe400078e0208 */
[----:B------:R-:W-:Y:S06]  /*0570*/  BAR.SYNC.DEFER_BLOCKING 0x0 ;  /* 0x0000000000007b1d */ /* 0x000fec0000010000 */
[----:B------:R0:W-:Y:S01]  /*0580*/  STG.E.64 [R14.64], R16 ;  /* 0x000000100e007986 */ /* 0x0001e2000c101b04 */
[----:B------:R-:W-:Y:S05]  /*0590*/  @P0 EXIT ;  /* 0x000000000000094d */ /* 0x000fea0003800000 */
[----:B------:R-:W-:Y:S02]  /*05a0*/  LOP3.LUT R4, R0, 0x7, RZ, 0xc0, !PT ;  /* 0x0000000700047812 */ /* 0x000fe400078ec0ff */
[----:B0-----:R-:W-:-:S03]  /*05b0*/  LOP3.LUT R2, R3, 0x7, R0, 0xf8, !PT ;  /* 0x0000000703027812 */ /* 0x001fc600078ef800 */
[----:B------:R-:W0:Y:S02]  /*05c0*/  LDS R5, [R4.X4] ;  /* 0x0000000004057984 */ /* 0x000e240000004800 */
[----:B------:R-:W-:-:S05]  /*05d0*/  IMAD.WIDE R2, R2, R9, c[0x0][0x190] ;  /* 0x0000640002027625 */ /* 0x000fca00078e0209 */
[----:B0-----:R-:W-:Y:S01]  /*05e0*/  STG.E [R2.64], R5 ;  /* 0x0000000502007986 */ /* 0x001fe2000c101904 */
[----:B------:R-:W-:Y:S05]  /*05f0*/  EXIT ;  /* 0x000000000000794d */ /* 0x000fea0003800000 */
.L_x_0:
[----:B------:R-:W-:-:S00]  /*0600*/  BRA `(.L_x_0) ;  /* 0xfffffff000007947 */ /* 0x000fc0000383ffff */
[----:B------:R-:W-:-:S00]  /*0610*/  NOP ;  /* 0x0000000000007918 */ /* 0x000fc00000000000 */
        /* <DEDUP_REMOVED lines=14> */
.L_x_1:


//--------------------- .nv.shared.triton_per_fused__to_copy_add_mean_pow_3 --------------------------
	.section	.nv.shared.triton_per_fused__to_copy_add_mean_pow_3,"aw",@nobits
	.sectionflags	@""
	.align	16
